//
// Generated by NVIDIA NVVM Compiler
//
// Compiler Build ID: CL-36424714
// Cuda compilation tools, release 13.0, V13.0.88
// Based on NVVM 20.0.0
//

.version 9.0
.target sm_100
.address_size 64

	// .globl	_Z12gpuMatrMultDPfS_S_iii

.visible .entry _Z12gpuMatrMultDPfS_S_iii(
	.param .u64 .ptr .align 1 _Z12gpuMatrMultDPfS_S_iii_param_0,
	.param .u64 .ptr .align 1 _Z12gpuMatrMultDPfS_S_iii_param_1,
	.param .u64 .ptr .align 1 _Z12gpuMatrMultDPfS_S_iii_param_2,
	.param .u32 _Z12gpuMatrMultDPfS_S_iii_param_3,
	.param .u32 _Z12gpuMatrMultDPfS_S_iii_param_4,
	.param .u32 _Z12gpuMatrMultDPfS_S_iii_param_5
)
{
	.reg .pred 	%p<10>;
	.reg .b32 	%r<92>;
	.reg .b32 	%f<56>;
	.reg .b64 	%rd<69>;

	ld.param.u64 	%rd4, [_Z12gpuMatrMultDPfS_S_iii_param_0];
	ld.param.u64 	%rd5, [_Z12gpuMatrMultDPfS_S_iii_param_1];
	ld.param.u64 	%rd6, [_Z12gpuMatrMultDPfS_S_iii_param_2];
	ld.param.u32 	%r44, [_Z12gpuMatrMultDPfS_S_iii_param_4];
	ld.param.u32 	%r45, [_Z12gpuMatrMultDPfS_S_iii_param_5];
	cvta.to.global.u64 	%rd1, %rd5;
	cvta.to.global.u64 	%rd2, %rd4;
	cvta.to.global.u64 	%rd7, %rd6;
	mov.u32 	%r46, %ctaid.x;
	mov.u32 	%r47, %ctaid.y;
	mov.u32 	%r48, %tid.x;
	mov.u32 	%r1, %tid.y;
	mov.u32 	%r49, %ntid.x;
	mad.lo.s32 	%r2, %r49, %r46, %r48;
	mov.u32 	%r50, %ntid.y;
	mul.lo.s32 	%r3, %r50, %r47;
	add.s32 	%r4, %r3, %r1;
	mad.lo.s32 	%r51, %r45, %r2, %r4;
	mul.wide.u32 	%rd8, %r51, 4;
	add.s64 	%rd3, %rd7, %rd8;
	mov.b32 	%r52, 0;
	st.global.u32 	[%rd3], %r52;
	setp.lt.s32 	%p1, %r44, 1;
	@%p1 bra 	$L__BB0_12;
	mul.lo.s32 	%r5, %r44, %r2;
	and.b32  	%r6, %r44, 7;
	setp.lt.u32 	%p2, %r44, 8;
	mov.b32 	%r90, 0;
	mov.f32 	%f53, 0f00000000;
	@%p2 bra 	$L__BB0_4;
	and.b32  	%r90, %r44, 2147483640;
	neg.s32 	%r88, %r90;
	add.s32 	%r54, %r1, %r45;
	add.s32 	%r87, %r54, %r3;
	shl.b32 	%r10, %r45, 3;
	shl.b32 	%r55, %r45, 1;
	add.s32 	%r86, %r4, %r55;
	mad.lo.s32 	%r85, %r45, 3, %r4;
	shl.b32 	%r56, %r45, 2;
	add.s32 	%r84, %r4, %r56;
	mad.lo.s32 	%r83, %r45, 5, %r4;
	mad.lo.s32 	%r82, %r45, 6, %r4;
	mad.lo.s32 	%r81, %r45, 7, %r4;
	add.s32 	%r79, %r5, 3;
	mov.f32 	%f53, 0f00000000;
	mov.u32 	%r80, %r4;
$L__BB0_3:
	.pragma "nounroll";
	add.s32 	%r57, %r79, -3;
	mul.wide.u32 	%rd9, %r57, 4;
	add.s64 	%rd10, %rd2, %rd9;
	ld.global.f32 	%f10, [%rd10];
	mul.wide.u32 	%rd11, %r80, 4;
	add.s64 	%rd12, %rd1, %rd11;
	ld.global.f32 	%f11, [%rd12];
	fma.rn.f32 	%f12, %f10, %f11, %f53;
	st.global.f32 	[%rd3], %f12;
	add.s32 	%r58, %r79, -2;
	mul.wide.u32 	%rd13, %r58, 4;
	add.s64 	%rd14, %rd2, %rd13;
	ld.global.f32 	%f13, [%rd14];
	mul.wide.u32 	%rd15, %r87, 4;
	add.s64 	%rd16, %rd1, %rd15;
	ld.global.f32 	%f14, [%rd16];
	fma.rn.f32 	%f15, %f13, %f14, %f12;
	st.global.f32 	[%rd3], %f15;
	add.s32 	%r59, %r79, -1;
	mul.wide.u32 	%rd17, %r59, 4;
	add.s64 	%rd18, %rd2, %rd17;
	ld.global.f32 	%f16, [%rd18];
	mul.wide.u32 	%rd19, %r86, 4;
	add.s64 	%rd20, %rd1, %rd19;
	ld.global.f32 	%f17, [%rd20];
	fma.rn.f32 	%f18, %f16, %f17, %f15;
	st.global.f32 	[%rd3], %f18;
	add.s32 	%r60, %r79, 4;
	mul.wide.u32 	%rd21, %r79, 4;
	add.s64 	%rd22, %rd2, %rd21;
	ld.global.f32 	%f19, [%rd22];
	mul.wide.u32 	%rd23, %r85, 4;
	add.s64 	%rd24, %rd1, %rd23;
	ld.global.f32 	%f20, [%rd24];
	fma.rn.f32 	%f21, %f19, %f20, %f18;
	st.global.f32 	[%rd3], %f21;
	add.s32 	%r61, %r79, 1;
	mul.wide.u32 	%rd25, %r61, 4;
	add.s64 	%rd26, %rd2, %rd25;
	ld.global.f32 	%f22, [%rd26];
	mul.wide.u32 	%rd27, %r84, 4;
	add.s64 	%rd28, %rd1, %rd27;
	ld.global.f32 	%f23, [%rd28];
	fma.rn.f32 	%f24, %f22, %f23, %f21;
	st.global.f32 	[%rd3], %f24;
	add.s32 	%r62, %r79, 2;
	mul.wide.u32 	%rd29, %r62, 4;
	add.s64 	%rd30, %rd2, %rd29;
	ld.global.f32 	%f25, [%rd30];
	mul.wide.u32 	%rd31, %r83, 4;
	add.s64 	%rd32, %rd1, %rd31;
	ld.global.f32 	%f26, [%rd32];
	fma.rn.f32 	%f27, %f25, %f26, %f24;
	st.global.f32 	[%rd3], %f27;
	add.s32 	%r63, %r79, 3;
	mul.wide.u32 	%rd33, %r63, 4;
	add.s64 	%rd34, %rd2, %rd33;
	ld.global.f32 	%f28, [%rd34];
	mul.wide.u32 	%rd35, %r82, 4;
	add.s64 	%rd36, %rd1, %rd35;
	ld.global.f32 	%f29, [%rd36];
	fma.rn.f32 	%f30, %f28, %f29, %f27;
	st.global.f32 	[%rd3], %f30;
	mul.wide.u32 	%rd37, %r60, 4;
	add.s64 	%rd38, %rd2, %rd37;
	ld.global.f32 	%f31, [%rd38];
	mul.wide.u32 	%rd39, %r81, 4;
	add.s64 	%rd40, %rd1, %rd39;
	ld.global.f32 	%f32, [%rd40];
	fma.rn.f32 	%f53, %f31, %f32, %f30;
	st.global.f32 	[%rd3], %f53;
	add.s32 	%r88, %r88, 8;
	add.s32 	%r87, %r87, %r10;
	add.s32 	%r86, %r86, %r10;
	add.s32 	%r85, %r85, %r10;
	add.s32 	%r84, %r84, %r10;
	add.s32 	%r83, %r83, %r10;
	add.s32 	%r82, %r82, %r10;
	add.s32 	%r81, %r81, %r10;
	add.s32 	%r80, %r80, %r10;
	add.s32 	%r79, %r79, 8;
	setp.ne.s32 	%p3, %r88, 0;
	@%p3 bra 	$L__BB0_3;
$L__BB0_4:
	setp.eq.s32 	%p4, %r6, 0;
	@%p4 bra 	$L__BB0_12;
	and.b32  	%r39, %r44, 3;
	setp.lt.u32 	%p5, %r6, 4;
	@%p5 bra 	$L__BB0_7;
	add.s32 	%r64, %r90, %r5;
	mul.wide.u32 	%rd41, %r64, 4;
	add.s64 	%rd42, %rd2, %rd41;
	ld.global.f32 	%f33, [%rd42];
	mad.lo.s32 	%r65, %r90, %r45, %r4;
	mul.wide.u32 	%rd43, %r65, 4;
	add.s64 	%rd44, %rd1, %rd43;
	ld.global.f32 	%f34, [%rd44];
	fma.rn.f32 	%f35, %f33, %f34, %f53;
	st.global.f32 	[%rd3], %f35;
	add.s32 	%r66, %r64, 1;
	mul.wide.u32 	%rd45, %r66, 4;
	add.s64 	%rd46, %rd2, %rd45;
	ld.global.f32 	%f36, [%rd46];
	add.s32 	%r67, %r65, %r45;
	mul.wide.u32 	%rd47, %r67, 4;
	add.s64 	%rd48, %rd1, %rd47;
	ld.global.f32 	%f37, [%rd48];
	fma.rn.f32 	%f38, %f36, %f37, %f35;
	st.global.f32 	[%rd3], %f38;
	add.s32 	%r68, %r64, 2;
	mul.wide.u32 	%rd49, %r68, 4;
	add.s64 	%rd50, %rd2, %rd49;
	ld.global.f32 	%f39, [%rd50];
	add.s32 	%r69, %r67, %r45;
	mul.wide.u32 	%rd51, %r69, 4;
	add.s64 	%rd52, %rd1, %rd51;
	ld.global.f32 	%f40, [%rd52];
	fma.rn.f32 	%f41, %f39, %f40, %f38;
	st.global.f32 	[%rd3], %f41;
	add.s32 	%r70, %r64, 3;
	mul.wide.u32 	%rd53, %r70, 4;
	add.s64 	%rd54, %rd2, %rd53;
	ld.global.f32 	%f42, [%rd54];
	add.s32 	%r71, %r69, %r45;
	mul.wide.u32 	%rd55, %r71, 4;
	add.s64 	%rd56, %rd1, %rd55;
	ld.global.f32 	%f43, [%rd56];
	fma.rn.f32 	%f53, %f42, %f43, %f41;
	st.global.f32 	[%rd3], %f53;
	add.s32 	%r90, %r90, 4;
$L__BB0_7:
	setp.eq.s32 	%p6, %r39, 0;
	@%p6 bra 	$L__BB0_12;
	setp.eq.s32 	%p7, %r39, 1;
	@%p7 bra 	$L__BB0_10;
	add.s32 	%r72, %r90, %r5;
	mul.wide.u32 	%rd57, %r72, 4;
	add.s64 	%rd58, %rd2, %rd57;
	ld.global.f32 	%f44, [%rd58];
	mad.lo.s32 	%r73, %r90, %r45, %r4;
	mul.wide.u32 	%rd59, %r73, 4;
	add.s64 	%rd60, %rd1, %rd59;
	ld.global.f32 	%f45, [%rd60];
	fma.rn.f32 	%f46, %f44, %f45, %f53;
	st.global.f32 	[%rd3], %f46;
	add.s32 	%r74, %r72, 1;
	mul.wide.u32 	%rd61, %r74, 4;
	add.s64 	%rd62, %rd2, %rd61;
	ld.global.f32 	%f47, [%rd62];
	add.s32 	%r75, %r73, %r45;
	mul.wide.u32 	%rd63, %r75, 4;
	add.s64 	%rd64, %rd1, %rd63;
	ld.global.f32 	%f48, [%rd64];
	fma.rn.f32 	%f53, %f47, %f48, %f46;
	st.global.f32 	[%rd3], %f53;
	add.s32 	%r90, %r90, 2;
$L__BB0_10:
	and.b32  	%r76, %r44, 1;
	setp.eq.b32 	%p8, %r76, 1;
	not.pred 	%p9, %p8;
	@%p9 bra 	$L__BB0_12;
	add.s32 	%r77, %r90, %r5;
	mul.wide.u32 	%rd65, %r77, 4;
	add.s64 	%rd66, %rd2, %rd65;
	ld.global.f32 	%f49, [%rd66];
	mad.lo.s32 	%r78, %r90, %r45, %r4;
	mul.wide.u32 	%rd67, %r78, 4;
	add.s64 	%rd68, %rd1, %rd67;
	ld.global.f32 	%f50, [%rd68];
	fma.rn.f32 	%f51, %f49, %f50, %f53;
	st.global.f32 	[%rd3], %f51;
$L__BB0_12:
	ret;

}


// ===== COMPILED SASS (sm_100) =====

	.target	sm_100

	.elftype	@"ET_EXEC"


//--------------------- .note.nv.tkinfo           --------------------------
	.section	.note.nv.tkinfo,"",@"SHT_NOTE"
	.sectionflags	@"SHF_NOTE_NV_TKINFO"
	.tkinfo
        /*0018*/ 	.word	0x00000002
        /*0030*/ 	.string	""
        /*0030*/ 	.string	"ptxas"
        /*0030*/ 	.string	"Cuda compilation tools, release 13.0, V13.0.88"
        /*0030*/ 	.string	"Build cuda_13.0.r13.0/compiler.36424714_0"
        /*0030*/ 	.string	"-arch sm_100 -m 64 "



//--------------------- .note.nv.cuinfo           --------------------------
	.section	.note.nv.cuinfo,"",@"SHT_NOTE"
	.sectionflags	@"SHF_NOTE_NV_CUINFO"
        /*0018*/ 	.short	0x0002
        /*001a*/ 	.short	0x0064
        /*001c*/ 	.short	0x0082
	.zero		2


//--------------------- .nv.info                  --------------------------
	.section	.nv.info,"",@"SHT_CUDA_INFO"
	.align	4


	//----- nvinfo : EIATTR_REGCOUNT
	.align		4
        /*0000*/ 	.byte	0x04, 0x2f
        /*0002*/ 	.short	(.L_1 - .L_0)
	.align		4
.L_0:
        /*0004*/ 	.word	index@(_Z12gpuMatrMultDPfS_S_iii)
        /*0008*/ 	.word	0x00000020


	//----- nvinfo : EIATTR_FRAME_SIZE
	.align		4
.L_1:
        /*000c*/ 	.byte	0x04, 0x11
        /*000e*/ 	.short	(.L_3 - .L_2)
	.align		4
.L_2:
        /*0010*/ 	.word	index@(_Z12gpuMatrMultDPfS_S_iii)
        /*0014*/ 	.word	0x00000000


	//----- nvinfo : EIATTR_MIN_STACK_SIZE
	.align		4
.L_3:
        /*0018*/ 	.byte	0x04, 0x12
        /*001a*/ 	.short	(.L_5 - .L_4)
	.align		4
.L_4:
        /*001c*/ 	.word	index@(_Z12gpuMatrMultDPfS_S_iii)
        /*0020*/ 	.word	0x00000000
.L_5:


//--------------------- .nv.compat                --------------------------
	.section	.nv.compat,"",@"SHT_CUDA_COMPAT_INFO"
	.align	4
        /*0000*/ 	.byte	0x02, 0x09, 0x00, 0x00, 0x02, 0x02, 0x01, 0x00, 0x02, 0x05, 0x05, 0x00, 0x03, 0x07, 0x01, 0x01
        /*0010*/ 	.byte	0x02, 0x03, 0x00, 0x00, 0x02, 0x06, 0x01, 0x00, 0x04, 0x0b, 0x08, 0x00, 0x09, 0x00, 0x00, 0x00
        /*0020*/ 	.byte	0x00, 0x00, 0x00, 0x00


//--------------------- .nv.info._Z12gpuMatrMultDPfS_S_iii --------------------------
	.section	.nv.info._Z12gpuMatrMultDPfS_S_iii,"",@"SHT_CUDA_INFO"
	.sectionflags	@""
	.align	4


	//----- nvinfo : EIATTR_CUDA_API_VERSION
	.align		4
        /*0000*/ 	.byte	0x04, 0x37
        /*0002*/ 	.short	(.L_7 - .L_6)
.L_6:
        /*0004*/ 	.word	0x00000082


	//----- nvinfo : EIATTR_KPARAM_INFO
	.align		4
.L_7:
        /*0008*/ 	.byte	0x04, 0x17
        /*000a*/ 	.short	(.L_9 - .L_8)
.L_8:
        /*000c*/ 	.word	0x00000000
        /*0010*/ 	.short	0x0005
        /*0012*/ 	.short	0x0020
        /*0014*/ 	.byte	0x00, 0xf0, 0x11, 0x00


	//----- nvinfo : EIATTR_KPARAM_INFO
	.align		4
.L_9:
        /*0018*/ 	.byte	0x04, 0x17
        /*001a*/ 	.short	(.L_11 - .L_10)
.L_10:
        /*001c*/ 	.word	0x00000000
        /*0020*/ 	.short	0x0004
        /*0022*/ 	.short	0x001c
        /*0024*/ 	.byte	0x00, 0xf0, 0x11, 0x00


	//----- nvinfo : EIATTR_KPARAM_INFO
	.align		4
.L_11:
        /*0028*/ 	.byte	0x04, 0x17
        /*002a*/ 	.short	(.L_13 - .L_12)
.L_12:
        /*002c*/ 	.word	0x00000000
        /*0030*/ 	.short	0x0003
        /*0032*/ 	.short	0x0018
        /*0034*/ 	.byte	0x00, 0xf0, 0x11, 0x00


	//----- nvinfo : EIATTR_KPARAM_INFO
	.align		4
.L_13:
        /*0038*/ 	.byte	0x04, 0x17
        /*003a*/ 	.short	(.L_15 - .L_14)
.L_14:
        /*003c*/ 	.word	0x00000000
        /*0040*/ 	.short	0x0002
        /*0042*/ 	.short	0x0010
        /*0044*/ 	.byte	0x00, 0xf5, 0x21, 0x00


	//----- nvinfo : EIATTR_KPARAM_INFO
	.align		4
.L_15:
        /*0048*/ 	.byte	0x04, 0x17
        /*004a*/ 	.short	(.L_17 - .L_16)
.L_16:
        /*004c*/ 	.word	0x00000000
        /*0050*/ 	.short	0x0001
        /*0052*/ 	.short	0x0008
        /*0054*/ 	.byte	0x00, 0xf5, 0x21, 0x00


	//----- nvinfo : EIATTR_KPARAM_INFO
	.align		4
.L_17:
        /*0058*/ 	.byte	0x04, 0x17
        /*005a*/ 	.short	(.L_19 - .L_18)
.L_18:
        /*005c*/ 	.word	0x00000000
        /*0060*/ 	.short	0x0000
        /*0062*/ 	.short	0x0000
        /*0064*/ 	.byte	0x00, 0xf5, 0x21, 0x00


	//----- nvinfo : EIATTR_SPARSE_MMA_MASK
	.align		4
.L_19:
        /*0068*/ 	.byte	0x03, 0x50
        /*006a*/ 	.short	0x0000


	//----- nvinfo : EIATTR_MAXREG_COUNT
	.align		4
        /*006c*/ 	.byte	0x03, 0x1b
        /*006e*/ 	.short	0x00ff


	//----- nvinfo : EIATTR_MERCURY_ISA_VERSION
	.align		4
        /*0070*/ 	.byte	0x03, 0x5f
        /*0072*/ 	.short	0x0101


	//----- nvinfo : EIATTR_VRC_CTA_INIT_COUNT
	.align		4
        /*0074*/ 	.byte	0x02, 0x4a
	.zero		1
	.zero		1


	//----- nvinfo : EIATTR_EXIT_INSTR_OFFSETS
	.align		4
        /*0078*/ 	.byte	0x04, 0x1c
        /*007a*/ 	.short	(.L_21 - .L_20)


	//   ....[0]....
.L_20:
        /*007c*/ 	.word	0x00000120


	//   ....[1]....
        /*0080*/ 	.word	0x000006a0


	//   ....[2]....
        /*0084*/ 	.word	0x00000920


	//   ....[3]....
        /*0088*/ 	.word	0x00000aa0


	//   ....[4]....
        /*008c*/ 	.word	0x00000b50


	//----- nvinfo : EIATTR_CBANK_PARAM_SIZE
	.align		4
.L_21:
        /*0090*/ 	.byte	0x03, 0x19
        /*0092*/ 	.short	0x0024


	//----- nvinfo : EIATTR_PARAM_CBANK
	.align		4
        /*0094*/ 	.byte	0x04, 0x0a
        /*0096*/ 	.short	(.L_23 - .L_22)
	.align		4
.L_22:
        /*0098*/ 	.word	index@(.nv.constant0._Z12gpuMatrMultDPfS_S_iii)
        /*009c*/ 	.short	0x0380
        /*009e*/ 	.short	0x0024


	//----- nvinfo : EIATTR_SW_WAR
	.align		4
.L_23:
        /*00a0*/ 	.byte	0x04, 0x36
        /*00a2*/ 	.short	(.L_25 - .L_24)
.L_24:
        /*00a4*/ 	.word	0x00000008
.L_25:


//--------------------- .nv.callgraph             --------------------------
	.section	.nv.callgraph,"",@"SHT_CUDA_CALLGRAPH"
	.align	4
	.sectionentsize	8
	.align		4
        /*0000*/ 	.word	0x00000000
	.align		4
        /*0004*/ 	.word	0xffffffff
	.align		4
        /*0008*/ 	.word	0x00000000
	.align		4
        /*000c*/ 	.word	0xfffffffe
	.align		4
        /*0010*/ 	.word	0x00000000
	.align		4
        /*0014*/ 	.word	0xfffffffd
	.align		4
        /*0018*/ 	.word	0x00000000
	.align		4
        /*001c*/ 	.word	0xfffffffc


//--------------------- .text._Z12gpuMatrMultDPfS_S_iii --------------------------
	.section	.text._Z12gpuMatrMultDPfS_S_iii,"ax",@progbits
	.align	128
        .global         _Z12gpuMatrMultDPfS_S_iii
        .type           _Z12gpuMatrMultDPfS_S_iii,@function
        .size           _Z12gpuMatrMultDPfS_S_iii,(.L_x_5 - _Z12gpuMatrMultDPfS_S_iii)
        .other          _Z12gpuMatrMultDPfS_S_iii,@"STO_CUDA_ENTRY STV_DEFAULT"
_Z12gpuMatrMultDPfS_S_iii:
.text._Z12gpuMatrMultDPfS_S_iii:
[----:B------:R-:W-:Y:S01]  /*0000*/  LDC R1, c[0x0][0x37c] ;  /* 0x0000df00ff017b82 */ /* 0x000fe20000000800 */
[----:B------:R-:W0:Y:S07]  /*0010*/  S2R R9, SR_TID.Y ;  /* 0x0000000000097919 */ /* 0x000e2e0000002200 */
[----:B------:R-:W1:Y:S01]  /*0020*/  S2UR UR4, SR_CTAID.Y ;  /* 0x00000000000479c3 */ /* 0x000e620000002600 */
[----:B------:R-:W2:Y:S01]  /*0030*/  LDCU.64 UR6, c[0x0][0x358] ;  /* 0x00006b00ff0677ac */ /* 0x000ea20008000a00 */
[----:B------:R-:W3:Y:S06]  /*0040*/  S2R R5, SR_TID.X ;  /* 0x0000000000057919 */ /* 0x000eec0000002100 */
[----:B------:R-:W3:Y:S01]  /*0050*/  LDC R4, c[0x0][0x360] ;  /* 0x0000d800ff047b82 */ /* 0x000ee20000000800 */
[----:B------:R-:W1:Y:S07]  /*0060*/  LDCU UR5, c[0x0][0x364] ;  /* 0x00006c80ff0577ac */ /* 0x000e6e0008000800 */
[----:B------:R-:W3:Y:S08]  /*0070*/  S2UR UR8, SR_CTAID.X ;  /* 0x00000000000879c3 */ /* 0x000ef00000002500 */
[----:B------:R-:W4:Y:S01]  /*0080*/  LDC R2, c[0x0][0x39c] ;  /* 0x0000e700ff027b82 */ /* 0x000f220000000800 */
[----:B-1----:R-:W-:-:S07]  /*0090*/  UIMAD UR4, UR4, UR5, URZ ;  /* 0x00000005040472a4 */ /* 0x002fce000f8e02ff */
[----:B------:R-:W1:Y:S01]  /*00a0*/  LDC R0, c[0x0][0x3a0] ;  /* 0x0000e800ff007b82 */ /* 0x000e620000000800 */
[----:B0-----:R-:W-:-:S07]  /*00b0*/  IADD3 R3, PT, PT, R9, UR4, RZ ;  /* 0x0000000409037c10 */ /* 0x001fce000fffe0ff */
[----:B------:R-:W0:Y:S01]  /*00c0*/  LDC.64 R14, c[0x0][0x390] ;  /* 0x0000e400ff0e7b82 */ /* 0x000e220000000a00 */
[----:B---3--:R-:W-:Y:S01]  /*00d0*/  IMAD R5, R4, UR8, R5 ;  /* 0x0000000804057c24 */ /* 0x008fe2000f8e0205 */
[----:B----4-:R-:W-:-:S03]  /*00e0*/  ISETP.GE.AND P0, PT, R2, 0x1, PT ;  /* 0x000000010200780c */ /* 0x010fc60003f06270 */
[----:B-1----:R-:W-:-:S04]  /*00f0*/  IMAD R7, R5, R0, R3 ;  /* 0x0000000005077224 */ /* 0x002fc800078e0203 */
[----:B0-----:R-:W-:-:S05]  /*0100*/  IMAD.WIDE.U32 R14, R7, 0x4, R14 ;  /* 0x00000004070e7825 */ /* 0x001fca00078e000e */
[----:B--2---:R0:W-:Y:S01]  /*0110*/  STG.E desc[UR6][R14.64], RZ ;  /* 0x000000ff0e007986 */ /* 0x0041e2000c101906 */
[----:B------:R-:W-:Y:S05]  /*0120*/  @!P0 EXIT ;  /* 0x000000000000894d */ /* 0x000fea0003800000 */
[C---:B------:R-:W-:Y:S01]  /*0130*/  ISETP.GE.U32.AND P1, PT, R2.reuse, 0x8, PT ;  /* 0x000000080200780c */ /* 0x040fe20003f26070 */
[----:B------:R-:W-:Y:S01]  /*0140*/  HFMA2 R6, -RZ, RZ, 0, 0 ;  /* 0x00000000ff067431 */ /* 0x000fe200000001ff */
[----:B------:R-:W-:Y:S02]  /*0150*/  LOP3.LUT R4, R2, 0x7, RZ, 0xc0, !PT ;  /* 0x0000000702047812 */ /* 0x000fe400078ec0ff */
[----:B------:R-:W-:Y:S02]  /*0160*/  MOV R24, RZ ;  /* 0x000000ff00187202 */ /* 0x000fe40000000f00 */
[----:B------:R-:W-:-:S07]  /*0170*/  ISETP.NE.AND P0, PT, R4, RZ, PT ;  /* 0x000000ff0400720c */ /* 0x000fce0003f05270 */
[----:B------:R-:W-:Y:S06]  /*0180*/  @!P1 BRA `(.L_x_0) ;  /* 0x0000000400449947 */ /* 0x000fec0003800000 */
[----:B------:R-:W-:Y:S01]  /*0190*/  LOP3.LUT R6, R2, 0x7ffffff8, RZ, 0xc0, !PT ;  /* 0x7ffffff802067812 */ /* 0x000fe200078ec0ff */
[C---:B------:R-:W-:Y:S01]  /*01a0*/  IMAD R11, R0.reuse, 0x3, R3 ;  /* 0x00000003000b7824 */ /* 0x040fe200078e0203 */
[C---:B------:R-:W-:Y:S01]  /*01b0*/  IADD3 R10, PT, PT, R0.reuse, UR4, R9 ;  /* 0x00000004000a7c10 */ /* 0x040fe2000fffe009 */
[C-C-:B------:R-:W-:Y:S01]  /*01c0*/  IMAD R25, R0.reuse, 0x5, R3.reuse ;  /* 0x0000000500197824 */ /* 0x140fe200078e0203 */
[CC--:B------:R-:W-:Y:S01]  /*01d0*/  LEA R9, R0.reuse, R3.reuse, 0x1 ;  /* 0x0000000300097211 */ /* 0x0c0fe200078e08ff */
[C-C-:B------:R-:W-:Y:S01]  /*01e0*/  IMAD R27, R0.reuse, 0x6, R3.reuse ;  /* 0x00000006001b7824 */ /* 0x140fe200078e0203 */
[CC--:B------:R-:W-:Y:S01]  /*01f0*/  LEA R13, R0.reuse, R3.reuse, 0x2 ;  /* 0x00000003000d7211 */ /* 0x0c0fe200078e10ff */
[----:B------:R-:W-:Y:S01]  /*0200*/  IMAD R29, R0, 0x7, R3 ;  /* 0x00000007001d7824 */ /* 0x000fe200078e0203 */
[----:B------:R-:W-:Y:S01]  /*0210*/  MOV R24, RZ ;  /* 0x000000ff00187202 */ /* 0x000fe20000000f00 */
[----:B------:R-:W-:Y:S01]  /*0220*/  IMAD R12, R5, R2, 0x3 ;  /* 0x00000003050c7424 */ /* 0x000fe200078e0202 */
[----:B------:R-:W-:-:S02]  /*0230*/  MOV R8, R3 ;  /* 0x0000000300087202 */ /* 0x000fc40000000f00 */
[----:B------:R-:W-:-:S07]  /*0240*/  IADD3 R7, PT, PT, -R6, RZ, RZ ;  /* 0x000000ff06077210 */ /* 0x000fce0007ffe1ff */
.L_x_1:
[----:B------:R-:W1:Y:S01]  /*0250*/  LDC.64 R18, c[0x0][0x380] ;  /* 0x0000e000ff127b82 */ /* 0x000e620000000a00 */
[----:B------:R-:W-:-:S07]  /*0260*/  IADD3 R21, PT, PT, R12, -0x3, RZ ;  /* 0xfffffffd0c157810 */ /* 0x000fce0007ffe0ff */
[----:B--2---:R-:W2:Y:S01]  /*0270*/  LDC.64 R16, c[0x0][0x388] ;  /* 0x0000e200ff107b82 */ /* 0x004ea20000000a00 */
[----:B-1----:R-:W-:-:S06]  /*0280*/  IMAD.WIDE.U32 R20, R21, 0x4, R18 ;  /* 0x0000000415147825 */ /* 0x002fcc00078e0012 */
[----:B------:R-:W3:Y:S01]  /*0290*/  LDG.E R21, desc[UR6][R20.64] ;  /* 0x0000000614157981 */ /* 0x000ee2000c1e1900 */
[----:B--2---:R-:W-:-:S06]  /*02a0*/  IMAD.WIDE.U32 R22, R8, 0x4, R16 ;  /* 0x0000000408167825 */ /* 0x004fcc00078e0010 */
[----:B------:R-:W3:Y:S01]  /*02b0*/  LDG.E R22, desc[UR6][R22.64] ;  /* 0x0000000616167981 */ /* 0x000ee2000c1e1900 */
[----:B------:R-:W-:Y:S01]  /*02c0*/  IADD3 R26, PT, PT, R12, -0x2, RZ ;  /* 0xfffffffe0c1a7810 */ /* 0x000fe20007ffe0ff */
[----:B---3--:R-:W-:-:S04]  /*02d0*/  FFMA R24, R21, R22, R24 ;  /* 0x0000001615187223 */ /* 0x008fc80000000018 */
[----:B------:R-:W-:-:S04]  /*02e0*/  IMAD.WIDE.U32 R22, R26, 0x4, R18 ;  /* 0x000000041a167825 */ /* 0x000fc800078e0012 */
[--C-:B------:R-:W-:Y:S01]  /*02f0*/  IMAD.WIDE.U32 R20, R10, 0x4, R16.reuse ;  /* 0x000000040a147825 */ /* 0x100fe200078e0010 */
[----:B------:R1:W-:Y:S04]  /*0300*/  STG.E desc[UR6][R14.64], R24 ;  /* 0x000000180e007986 */ /* 0x0003e8000c101906 */
[----:B------:R2:W3:Y:S04]  /*0310*/  LDG.E R26, desc[UR6][R22.64] ;  /* 0x00000006161a7981 */ /* 0x0004e8000c1e1900 */
[----:B------:R4:W3:Y:S01]  /*0320*/  LDG.E R28, desc[UR6][R20.64] ;  /* 0x00000006141c7981 */ /* 0x0008e2000c1e1900 */
[----:B--2---:R-:W-:Y:S01]  /*0330*/  IMAD.WIDE.U32 R22, R9, 0x4, R16 ;  /* 0x0000000409167825 */ /* 0x004fe200078e0010 */
[----:B----4-:R-:W-:-:S05]  /*0340*/  IADD3 R21, PT, PT, R12, -0x1, RZ ;  /* 0xffffffff0c157810 */ /* 0x010fca0007ffe0ff */
[----:B------:R-:W-:-:S04]  /*0350*/  IMAD.WIDE.U32 R20, R21, 0x4, R18 ;  /* 0x0000000415147825 */ /* 0x000fc800078e0012 */
[----:B---3--:R-:W-:-:S05]  /*0360*/  FFMA R26, R26, R28, R24 ;  /* 0x0000001c1a1a7223 */ /* 0x008fca0000000018 */
[----:B------:R2:W-:Y:S04]  /*0370*/  STG.E desc[UR6][R14.64], R26 ;  /* 0x0000001a0e007986 */ /* 0x0005e8000c101906 */
[----:B------:R3:W1:Y:S04]  /*0380*/  LDG.E R28, desc[UR6][R20.64] ;  /* 0x00000006141c7981 */ /* 0x000668000c1e1900 */
[----:B------:R-:W1:Y:S01]  /*0390*/  LDG.E R23, desc[UR6][R22.64] ;  /* 0x0000000616177981 */ /* 0x000e62000c1e1900 */
[----:B---3--:R-:W-:-:S04]  /*03a0*/  IMAD.WIDE.U32 R20, R11, 0x4, R16 ;  /* 0x000000040b147825 */ /* 0x008fc800078e0010 */
[----:B-1----:R-:W-:Y:S01]  /*03b0*/  FFMA R24, R28, R23, R26 ;  /* 0x000000171c187223 */ /* 0x002fe2000000001a */
[----:B------:R-:W-:-:S04]  /*03c0*/  IMAD.WIDE.U32 R22, R12, 0x4, R18 ;  /* 0x000000040c167825 */ /* 0x000fc800078e0012 */
[----:B------:R1:W-:Y:S04]  /*03d0*/  STG.E desc[UR6][R14.64], R24 ;  /* 0x000000180e007986 */ /* 0x0003e8000c101906 */
[----:B------:R3:W2:Y:S04]  /*03e0*/  LDG.E R28, desc[UR6][R22.64] ;  /* 0x00000006161c7981 */ /* 0x0006a8000c1e1900 */
[----:B------:R-:W2:Y:S01]  /*03f0*/  LDG.E R21, desc[UR6][R20.64] ;  /* 0x0000000614157981 */ /* 0x000ea2000c1e1900 */
[----:B---3--:R-:W-:Y:S01]  /*0400*/  IADD3 R23, PT, PT, R12, 0x1, RZ ;  /* 0x000000010c177810 */ /* 0x008fe20007ffe0ff */
[----:B--2---:R-:W-:-:S04]  /*0410*/  FFMA R26, R28, R21, R24 ;  /* 0x000000151c1a7223 */ /* 0x004fc80000000018 */
[----:B------:R-:W-:-:S04]  /*0420*/  IMAD.WIDE.U32 R20, R23, 0x4, R18 ;  /* 0x0000000417147825 */ /* 0x000fc800078e0012 */
[----:B------:R-:W-:Y:S01]  /*0430*/  IMAD.WIDE.U32 R22, R13, 0x4, R16 ;  /* 0x000000040d167825 */ /* 0x000fe200078e0010 */
[----:B------:R2:W-:Y:S04]  /*0440*/  STG.E desc[UR6][R14.64], R26 ;  /* 0x0000001a0e007986 */ /* 0x0005e8000c101906 */
[----:B------:R3:W1:Y:S04]  /*0450*/  LDG.E R28, desc[UR6][R20.64] ;  /* 0x00000006141c7981 */ /* 0x000668000c1e1900 */
[----:B------:R-:W1:Y:S01]  /*0460*/  LDG.E R23, desc[UR6][R22.64] ;  /* 0x0000000616177981 */ /* 0x000e62000c1e1900 */
[----:B---3--:R-:W-:Y:S01]  /*0470*/  IADD3 R21, PT, PT, R12, 0x2, RZ ;  /* 0x000000020c157810 */ /* 0x008fe20007ffe0ff */
[----:B-1----:R-:W-:-:S04]  /*0480*/  FFMA R24, R28, R23, R26 ;  /* 0x000000171c187223 */ /* 0x002fc8000000001a */
[----:B------:R-:W-:-:S04]  /*0490*/  IMAD.WIDE.U32 R22, R21, 0x4, R18 ;  /* 0x0000000415167825 */ /* 0x000fc800078e0012 */
[----:B------:R-:W-:Y:S01]  /*04a0*/  IMAD.WIDE.U32 R20, R25, 0x4, R16 ;  /* 0x0000000419147825 */ /* 0x000fe200078e0010 */
[----:B------:R1:W-:Y:S04]  /*04b0*/  STG.E desc[UR6][R14.64], R24 ;  /* 0x000000180e007986 */ /* 0x0003e8000c101906 */
[----:B------:R3:W2:Y:S04]  /*04c0*/  LDG.E R28, desc[UR6][R22.64] ;  /* 0x00000006161c7981 */ /* 0x0006a8000c1e1900 */
[----:B------:R-:W2:Y:S01]  /*04d0*/  LDG.E R21, desc[UR6][R20.64] ;  /* 0x0000000614157981 */ /* 0x000ea2000c1e1900 */
[----:B---3--:R-:W-:Y:S01]  /*04e0*/  IADD3 R23, PT, PT, R12, 0x3, RZ ;  /* 0x000000030c177810 */ /* 0x008fe20007ffe0ff */
[----:B--2---:R-:W-:-:S04]  /*04f0*/  FFMA R26, R28, R21, R24 ;  /* 0x000000151c1a7223 */ /* 0x004fc80000000018 */
[--C-:B------:R-:W-:Y:S01]  /*0500*/  IMAD.WIDE.U32 R20, R23, 0x4, R18.reuse ;  /* 0x0000000417147825 */ /* 0x100fe200078e0012 */
[----:B------:R-:W-:Y:S01]  /*0510*/  IADD3 R23, PT, PT, R12, 0x4, RZ ;  /* 0x000000040c177810 */ /* 0x000fe20007ffe0ff */
[----:B------:R2:W-:Y:S04]  /*0520*/  STG.E desc[UR6][R14.64], R26 ;  /* 0x0000001a0e007986 */ /* 0x0005e8000c101906 */
[----:B------:R-:W-:Y:S01]  /*0530*/  IMAD.WIDE.U32 R18, R23, 0x4, R18 ;  /* 0x0000000417127825 */ /* 0x000fe200078e0012 */
[----:B------:R-:W3:Y:S03]  /*0540*/  LDG.E R28, desc[UR6][R20.64] ;  /* 0x00000006141c7981 */ /* 0x000ee6000c1e1900 */
[----:B------:R-:W-:-:S06]  /*0550*/  IMAD.WIDE.U32 R22, R27, 0x4, R16 ;  /* 0x000000041b167825 */ /* 0x000fcc00078e0010 */
[----:B------:R-:W3:Y:S01]  /*0560*/  LDG.E R23, desc[UR6][R22.64] ;  /* 0x0000000616177981 */ /* 0x000ee2000c1e1900 */
[----:B------:R-:W-:Y:S01]  /*0570*/  IMAD.WIDE.U32 R16, R29, 0x4, R16 ;  /* 0x000000041d107825 */ /* 0x000fe200078e0010 */
[----:B------:R-:W-:-:S03]  /*0580*/  IADD3 R7, PT, PT, R7, 0x8, RZ ;  /* 0x0000000807077810 */ /* 0x000fc60007ffe0ff */
[----:B---3--:R-:W-:-:S05]  /*0590*/  FFMA R28, R28, R23, R26 ;  /* 0x000000171c1c7223 */ /* 0x008fca000000001a */
[----:B------:R2:W-:Y:S04]  /*05a0*/  STG.E desc[UR6][R14.64], R28 ;  /* 0x0000001c0e007986 */ /* 0x0005e8000c101906 */
[----:B------:R-:W1:Y:S04]  /*05b0*/  LDG.E R19, desc[UR6][R18.64] ;  /* 0x0000000612137981 */ /* 0x000e68000c1e1900 */
[----:B------:R-:W1:Y:S01]  /*05c0*/  LDG.E R16, desc[UR6][R16.64] ;  /* 0x0000000610107981 */ /* 0x000e62000c1e1900 */
[----:B------:R-:W-:Y:S02]  /*05d0*/  ISETP.NE.AND P1, PT, R7, RZ, PT ;  /* 0x000000ff0700720c */ /* 0x000fe40003f25270 */
[----:B------:R-:W-:-:S02]  /*05e0*/  IADD3 R12, PT, PT, R12, 0x8, RZ ;  /* 0x000000080c0c7810 */ /* 0x000fc40007ffe0ff */
[C---:B------:R-:W-:Y:S02]  /*05f0*/  LEA R10, R0.reuse, R10, 0x3 ;  /* 0x0000000a000a7211 */ /* 0x040fe400078e18ff */
[C---:B------:R-:W-:Y:S02]  /*0600*/  LEA R9, R0.reuse, R9, 0x3 ;  /* 0x0000000900097211 */ /* 0x040fe400078e18ff */
[C---:B------:R-:W-:Y:S02]  /*0610*/  LEA R11, R0.reuse, R11, 0x3 ;  /* 0x0000000b000b7211 */ /* 0x040fe400078e18ff */
[C---:B------:R-:W-:Y:S02]  /*0620*/  LEA R13, R0.reuse, R13, 0x3 ;  /* 0x0000000d000d7211 */ /* 0x040fe400078e18ff */
[C---:B------:R-:W-:Y:S02]  /*0630*/  LEA R25, R0.reuse, R25, 0x3 ;  /* 0x0000001900197211 */ /* 0x040fe400078e18ff */
[----:B------:R-:W-:-:S02]  /*0640*/  LEA R27, R0, R27, 0x3 ;  /* 0x0000001b001b7211 */ /* 0x000fc400078e18ff */
[C---:B------:R-:W-:Y:S02]  /*0650*/  LEA R29, R0.reuse, R29, 0x3 ;  /* 0x0000001d001d7211 */ /* 0x040fe400078e18ff */
[----:B------:R-:W-:Y:S01]  /*0660*/  LEA R8, R0, R8, 0x3 ;  /* 0x0000000800087211 */ /* 0x000fe200078e18ff */
[----:B-1----:R-:W-:-:S05]  /*0670*/  FFMA R24, R19, R16, R28 ;  /* 0x0000001013187223 */ /* 0x002fca000000001c */
[----:B------:R2:W-:Y:S01]  /*0680*/  STG.E desc[UR6][R14.64], R24 ;  /* 0x000000180e007986 */ /* 0x0005e2000c101906 */
[----:B------:R-:W-:Y:S05]  /*0690*/  @P1 BRA `(.L_x_1) ;  /* 0xfffffff800ec1947 */ /* 0x000fea000383ffff */
.L_x_0:
[----:B------:R-:W-:Y:S05]  /*06a0*/  @!P0 EXIT ;  /* 0x000000000000894d */ /* 0x000fea0003800000 */
[----:B------:R-:W-:Y:S02]  /*06b0*/  ISETP.GE.U32.AND P0, PT, R4, 0x4, PT ;  /* 0x000000040400780c */ /* 0x000fe40003f06070 */
[----:B------:R-:W-:-:S04]  /*06c0*/  LOP3.LUT R22, R2, 0x3, RZ, 0xc0, !PT ;  /* 0x0000000302167812 */ /* 0x000fc800078ec0ff */
[----:B------:R-:W-:-:S07]  /*06d0*/  ISETP.NE.AND P1, PT, R22, RZ, PT ;  /* 0x000000ff1600720c */ /* 0x000fce0003f25270 */
[----:B------:R-:W-:Y:S06]  /*06e0*/  @!P0 BRA `(.L_x_2) ;  /* 0x00000000008c8947 */ /* 0x000fec0003800000 */
[----:B------:R-:W1:Y:S01]  /*06f0*/  LDC.64 R10, c[0x0][0x380] ;  /* 0x0000e000ff0a7b82 */ /* 0x000e620000000a00 */
[----:B------:R-:W-:Y:S02]  /*0700*/  IMAD R7, R5, R2, R6 ;  /* 0x0000000205077224 */ /* 0x000fe400078e0206 */
[----:B------:R-:W-:-:S05]  /*0710*/  IMAD R17, R6, R0, R3 ;  /* 0x0000000006117224 */ /* 0x000fca00078e0203 */
[----:B------:R-:W3:Y:S01]  /*0720*/  LDC.64 R8, c[0x0][0x388] ;  /* 0x0000e200ff087b82 */ /* 0x000ee20000000a00 */
[----:B-1----:R-:W-:-:S06]  /*0730*/  IMAD.WIDE.U32 R18, R7, 0x4, R10 ;  /* 0x0000000407127825 */ /* 0x002fcc00078e000a */
[----:B------:R-:W4:Y:S01]  /*0740*/  LDG.E R19, desc[UR6][R18.64] ;  /* 0x0000000612137981 */ /* 0x000f22000c1e1900 */
[----:B---3--:R-:W-:-:S06]  /*0750*/  IMAD.WIDE.U32 R12, R17, 0x4, R8 ;  /* 0x00000004110c7825 */ /* 0x008fcc00078e0008 */
[----:B------:R-:W4:Y:S01]  /*0760*/  LDG.E R12, desc[UR6][R12.64] ;  /* 0x000000060c0c7981 */ /* 0x000f22000c1e1900 */
[----:B------:R-:W-:Y:S02]  /*0770*/  IADD3 R21, PT, PT, R7, 0x1, RZ ;  /* 0x0000000107157810 */ /* 0x000fe40007ffe0ff */
[----:B------:R-:W-:-:S03]  /*0780*/  IADD3 R25, PT, PT, R17, R0, RZ ;  /* 0x0000000011197210 */ /* 0x000fc60007ffe0ff */
[----:B------:R-:W-:-:S04]  /*0790*/  IMAD.WIDE.U32 R20, R21, 0x4, R10 ;  /* 0x0000000415147825 */ /* 0x000fc800078e000a */
[----:B------:R-:W-:-:S04]  /*07a0*/  IMAD.WIDE.U32 R16, R25, 0x4, R8 ;  /* 0x0000000419107825 */ /* 0x000fc800078e0008 */
[----:B----4-:R-:W-:-:S05]  /*07b0*/  FFMA R23, R19, R12, R24 ;  /* 0x0000000c13177223 */ /* 0x010fca0000000018 */
[----:B------:R1:W-:Y:S04]  /*07c0*/  STG.E desc[UR6][R14.64], R23 ;  /* 0x000000170e007986 */ /* 0x0003e8000c101906 */
[----:B------:R-:W3:Y:S04]  /*07d0*/  LDG.E R20, desc[UR6][R20.64] ;  /* 0x0000000614147981 */ /* 0x000ee8000c1e1900 */
[----:B------:R-:W3:Y:S01]  /*07e0*/  LDG.E R16, desc[UR6][R16.64] ;  /* 0x0000000610107981 */ /* 0x000ee2000c1e1900 */
[----:B------:R-:W-:Y:S02]  /*07f0*/  IADD3 R27, PT, PT, R7, 0x2, RZ ;  /* 0x00000002071b7810 */ /* 0x000fe40007ffe0ff */
[----:B------:R-:W-:-:S03]  /*0800*/  IADD3 R29, PT, PT, R25, R0, RZ ;  /* 0x00000000191d7210 */ /* 0x000fc60007ffe0ff */
[----:B------:R-:W-:-:S04]  /*0810*/  IMAD.WIDE.U32 R18, R27, 0x4, R10 ;  /* 0x000000041b127825 */ /* 0x000fc800078e000a */
[----:B------:R-:W-:-:S04]  /*0820*/  IMAD.WIDE.U32 R12, R29, 0x4, R8 ;  /* 0x000000041d0c7825 */ /* 0x000fc800078e0008 */
[----:B---3--:R-:W-:-:S05]  /*0830*/  FFMA R25, R20, R16, R23 ;  /* 0x0000001014197223 */ /* 0x008fca0000000017 */
[----:B------:R3:W-:Y:S04]  /*0840*/  STG.E desc[UR6][R14.64], R25 ;  /* 0x000000190e007986 */ /* 0x0007e8000c101906 */
[----:B------:R-:W4:Y:S04]  /*0850*/  LDG.E R18, desc[UR6][R18.64] ;  /* 0x0000000612127981 */ /* 0x000f28000c1e1900 */
[----:B------:R-:W4:Y:S01]  /*0860*/  LDG.E R12, desc[UR6][R12.64] ;  /* 0x000000060c0c7981 */ /* 0x000f22000c1e1900 */
[----:B-1----:R-:W-:Y:S02]  /*0870*/  IADD3 R23, PT, PT, R7, 0x3, RZ ;  /* 0x0000000307177810 */ /* 0x002fe40007ffe0ff */
[----:B------:R-:W-:-:S03]  /*0880*/  IADD3 R29, PT, PT, R29, R0, RZ ;  /* 0x000000001d1d7210 */ /* 0x000fc60007ffe0ff */
[----:B------:R-:W-:-:S04]  /*0890*/  IMAD.WIDE.U32 R10, R23, 0x4, R10 ;  /* 0x00000004170a7825 */ /* 0x000fc800078e000a */
[----:B------:R-:W-:-:S04]  /*08a0*/  IMAD.WIDE.U32 R8, R29, 0x4, R8 ;  /* 0x000000041d087825 */ /* 0x000fc800078e0008 */
[----:B----4-:R-:W-:-:S05]  /*08b0*/  FFMA R7, R18, R12, R25 ;  /* 0x0000000c12077223 */ /* 0x010fca0000000019 */
[----:B------:R3:W-:Y:S04]  /*08c0*/  STG.E desc[UR6][R14.64], R7 ;  /* 0x000000070e007986 */ /* 0x0007e8000c101906 */
[----:B------:R-:W2:Y:S04]  /*08d0*/  LDG.E R10, desc[UR6][R10.64] ;  /* 0x000000060a0a7981 */ /* 0x000ea8000c1e1900 */
[----:B------:R-:W2:Y:S01]  /*08e0*/  LDG.E R8, desc[UR6][R8.64] ;  /* 0x0000000608087981 */ /* 0x000ea2000c1e1900 */
[----:B------:R-:W-:Y:S01]  /*08f0*/  IADD3 R6, PT, PT, R6, 0x4, RZ ;  /* 0x0000000406067810 */ /* 0x000fe20007ffe0ff */
[----:B--2---:R-:W-:-:S05]  /*0900*/  FFMA R24, R10, R8, R7 ;  /* 0x000000080a187223 */ /* 0x004fca0000000007 */
[----:B------:R3:W-:Y:S02]  /*0910*/  STG.E desc[UR6][R14.64], R24 ;  /* 0x000000180e007986 */ /* 0x0007e4000c101906 */
.L_x_2:
[----:B------:R-:W-:Y:S05]  /*0920*/  @!P1 EXIT ;  /* 0x000000000000994d */ /* 0x000fea0003800000 */
[----:B------:R-:W-:Y:S02]  /*0930*/  ISETP.NE.AND P0, PT, R22, 0x1, PT ;  /* 0x000000011600780c */ /* 0x000fe40003f05270 */
[----:B------:R-:W-:-:S04]  /*0940*/  LOP3.LUT R4, R2, 0x1, RZ, 0xc0, !PT ;  /* 0x0000000102047812 */ /* 0x000fc800078ec0ff */
[----:B------:R-:W-:-:S07]  /*0950*/  ISETP.NE.U32.AND P1, PT, R4, 0x1, PT ;  /* 0x000000010400780c */ /* 0x000fce0003f25070 */
[----:B------:R-:W-:Y:S06]  /*0960*/  @!P0 BRA `(.L_x_3) ;  /* 0x00000000004c8947 */ /* 0x000fec0003800000 */
[----:B------:R-:W1:Y:S01]  /*0970*/  LDC.64 R10, c[0x0][0x380] ;  /* 0x0000e000ff0a7b82 */ /* 0x000e620000000a00 */
[----:B---3--:R-:W-:Y:S02]  /*0980*/  IMAD R7, R5, R2, R6 ;  /* 0x0000000205077224 */ /* 0x008fe400078e0206 */
        /* <DEDUP_REMOVED lines=17> */
.L_x_3:
[----:B------:R-:W-:Y:S05]  /*0aa0*/  @P1 EXIT ;  /* 0x000000000000194d */ /* 0x000fea0003800000 */
[----:B------:R-:W4:Y:S01]  /*0ab0*/  LDC.64 R8, c[0x0][0x380] ;  /* 0x0000e000ff087b82 */ /* 0x000f220000000a00 */
[----:B------:R-:W-:Y:S02]  /*0ac0*/  IMAD R5, R5, R2, R6 ;  /* 0x0000000205057224 */ /* 0x000fe400078e0206 */
[----:B-1-3--:R-:W-:-:S05]  /*0ad0*/  IMAD R7, R6, R0, R3 ;  /* 0x0000000006077224 */ /* 0x00afca00078e0203 */
[----:B------:R-:W1:Y:S01]  /*0ae0*/  LDC.64 R10, c[0x0][0x388] ;  /* 0x0000e200ff0a7b82 */ /* 0x000e620000000a00 */
[----:B----4-:R-:W-:-:S06]  /*0af0*/  IMAD.WIDE.U32 R2, R5, 0x4, R8 ;  /* 0x0000000405027825 */ /* 0x010fcc00078e0008 */
[----:B------:R-:W3:Y:S01]  /*0b00*/  LDG.E R3, desc[UR6][R2.64] ;  /* 0x0000000602037981 */ /* 0x000ee2000c1e1900 */
[----:B-1----:R-:W-:-:S06]  /*0b10*/  IMAD.WIDE.U32 R4, R7, 0x4, R10 ;  /* 0x0000000407047825 */ /* 0x002fcc00078e000a */
[----:B------:R-:W3:Y:S02]  /*0b20*/  LDG.E R4, desc[UR6][R4.64] ;  /* 0x0000000604047981 */ /* 0x000ee4000c1e1900 */
[----:B---3--:R-:W-:-:S05]  /*0b30*/  FFMA R7, R3, R4, R24 ;  /* 0x0000000403077223 */ /* 0x008fca0000000018 */
[----:B------:R-:W-:Y:S01]  /*0b40*/  STG.E desc[UR6][R14.64], R7 ;  /* 0x000000070e007986 */ /* 0x000fe2000c101906 */
[----:B------:R-:W-:Y:S05]  /*0b50*/  EXIT ;  /* 0x000000000000794d */ /* 0x000fea0003800000 */
.L_x_4:
[----:B------:R-:W-:-:S00]  /*0b60*/  BRA `(.L_x_4) ;  /* 0xfffffffc00fc7947 */ /* 0x000fc0000383ffff */
[----:B------:R-:W-:-:S00]  /*0b70*/  NOP ;  /* 0x0000000000007918 */ /* 0x000fc00000000000 */
        /* <DEDUP_REMOVED lines=8> */
.L_x_5:


//--------------------- .nv.shared.reserved.0     --------------------------
	.section	.nv.shared.reserved.0,"aw",@nobits
	.weak		__nv_reservedSMEM_offset_0_alias
	.size		__nv_reservedSMEM_offset_0_alias, 0, 64
	.other		__nv_reservedSMEM_offset_0_alias,@"STO_CUDA_RESERVED_SHARED STV_DEFAULT"
__nv_reservedSMEM_offset_0_alias:
	.zero		0
	.zero		64


//--------------------- .nv.constant0._Z12gpuMatrMultDPfS_S_iii --------------------------
	.section	.nv.constant0._Z12gpuMatrMultDPfS_S_iii,"a",@progbits
	.sectionflags	@""
	.align	4
.nv.constant0._Z12gpuMatrMultDPfS_S_iii:
	.zero		932


//--------------------- SYMBOLS --------------------------

	.type		.nv.reservedSmem.offset0,@object
	.size		.nv.reservedSmem.offset0,0x4
